	.headerflags	@"EF_CUDA_TEXMODE_UNIFIED EF_CUDA_64BIT_ADDRESS EF_CUDA_ACCELERATORS EF_CUDA_SM90 EF_CUDA_VIRTUAL_SM(EF_CUDA_SM90)"
	.elftype	@"ET_EXEC"


//--------------------- .nv.info                  --------------------------
	.section	.nv.info,"",@"SHT_CUDA_INFO"
	.align	4


	//----- nvinfo : EIATTR_REGCOUNT
	.align		4
        /*0000*/ 	.byte	0x04, 0x2f
        /*0002*/ 	.short	(.L_1 - .L_0)
	.align		4
.L_0:
        /*0004*/ 	.word	index@(triton_poi_fused_convolution_leaky_relu_leaky_relu_backward_9)
        /*0008*/ 	.word	0x0000000c


	//----- nvinfo : EIATTR_MIN_STACK_SIZE
	.align		4
.L_1:
        /*000c*/ 	.byte	0x04, 0x12
        /*000e*/ 	.short	(.L_3 - .L_2)
	.align		4
.L_2:
        /*0010*/ 	.word	index@(triton_poi_fused_convolution_leaky_relu_leaky_relu_backward_9)
        /*0014*/ 	.word	0x00000000


	//----- nvinfo : EIATTR_FRAME_SIZE
	.align		4
.L_3:
        /*0018*/ 	.byte	0x04, 0x11
        /*001a*/ 	.short	(.L_5 - .L_4)
	.align		4
.L_4:
        /*001c*/ 	.word	index@(triton_poi_fused_convolution_leaky_relu_leaky_relu_backward_9)
        /*0020*/ 	.word	0x00000000


	//----- nvinfo : EIATTR_MIN_STACK_SIZE
	.align		4
.L_5:
        /*0024*/ 	.byte	0x04, 0x12
        /*0026*/ 	.short	(.L_7 - .L_6)
	.align		4
.L_6:
        /*0028*/ 	.word	index@(triton_poi_fused_convolution_leaky_relu_leaky_relu_backward_9)
        /*002c*/ 	.word	0x00000000
.L_7:


//--------------------- .nv.info.triton_poi_fused_convolution_leaky_relu_leaky_relu_backward_9 --------------------------
	.section	.nv.info.triton_poi_fused_convolution_leaky_relu_leaky_relu_backward_9,"",@"SHT_CUDA_INFO"
	.sectionflags	@""
	.align	4


	//----- nvinfo : EIATTR_CUDA_API_VERSION
	.align		4
        /*0000*/ 	.byte	0x04, 0x37
        /*0002*/ 	.short	(.L_9 - .L_8)
.L_8:
        /*0004*/ 	.word	0x0000007c


	//----- nvinfo : EIATTR_KPARAM_INFO
	.align		4
.L_9:
        /*0008*/ 	.byte	0x04, 0x17
        /*000a*/ 	.short	(.L_11 - .L_10)
.L_10:
        /*000c*/ 	.word	0x00000000
        /*0010*/ 	.short	0x0003
        /*0012*/ 	.short	0x0018
        /*0014*/ 	.byte	0x00, 0xf0, 0x11, 0x00


	//----- nvinfo : EIATTR_KPARAM_INFO
	.align		4
.L_11:
        /*0018*/ 	.byte	0x04, 0x17
        /*001a*/ 	.short	(.L_13 - .L_12)
.L_12:
        /*001c*/ 	.word	0x00000000
        /*0020*/ 	.short	0x0002
        /*0022*/ 	.short	0x0010
        /*0024*/ 	.byte	0x00, 0xf4, 0x21, 0x00


	//----- nvinfo : EIATTR_KPARAM_INFO
	.align		4
.L_13:
        /*0028*/ 	.byte	0x04, 0x17
        /*002a*/ 	.short	(.L_15 - .L_14)
.L_14:
        /*002c*/ 	.word	0x00000000
        /*0030*/ 	.short	0x0001
        /*0032*/ 	.short	0x0008
        /*0034*/ 	.byte	0x00, 0xf4, 0x21, 0x00


	//----- nvinfo : EIATTR_KPARAM_INFO
	.align		4
.L_15:
        /*0038*/ 	.byte	0x04, 0x17
        /*003a*/ 	.short	(.L_17 - .L_16)
.L_16:
        /*003c*/ 	.word	0x00000000
        /*0040*/ 	.short	0x0000
        /*0042*/ 	.short	0x0000
        /*0044*/ 	.byte	0x00, 0xf4, 0x21, 0x00


	//----- nvinfo : EIATTR_SPARSE_MMA_MASK
	.align		4
.L_17:
        /*0048*/ 	.byte	0x03, 0x50
        /*004a*/ 	.short	0x0000


	//----- nvinfo : EIATTR_MAXREG_COUNT
	.align		4
        /*004c*/ 	.byte	0x03, 0x1b
        /*004e*/ 	.short	0x00ff


	//----- nvinfo : EIATTR_EXIT_INSTR_OFFSETS
	.align		4
        /*0050*/ 	.byte	0x04, 0x1c
        /*0052*/ 	.short	(.L_19 - .L_18)


	//   ....[0]....
.L_18:
        /*0054*/ 	.word	0x00000230


	//----- nvinfo : EIATTR_REQNTID
	.align		4
.L_19:
        /*0058*/ 	.byte	0x04, 0x10
        /*005a*/ 	.short	(.L_21 - .L_20)
.L_20:
        /*005c*/ 	.word	0x00000100
        /*0060*/ 	.word	0x00000001
        /*0064*/ 	.word	0x00000001


	//----- nvinfo : EIATTR_CBANK_PARAM_SIZE
	.align		4
.L_21:
        /*0068*/ 	.byte	0x03, 0x19
        /*006a*/ 	.short	0x001c


	//----- nvinfo : EIATTR_PARAM_CBANK
	.align		4
        /*006c*/ 	.byte	0x04, 0x0a
        /*006e*/ 	.short	(.L_23 - .L_22)
	.align		4
.L_22:
        /*0070*/ 	.word	index@(.nv.constant0.triton_poi_fused_convolution_leaky_relu_leaky_relu_backward_9)
        /*0074*/ 	.short	0x0210
        /*0076*/ 	.short	0x001c


	//----- nvinfo : EIATTR_SW_WAR
	.align		4
.L_23:
        /*0078*/ 	.byte	0x04, 0x36
        /*007a*/ 	.short	(.L_25 - .L_24)
.L_24:
        /*007c*/ 	.word	0x00000008
.L_25:


//--------------------- .nv.callgraph             --------------------------
	.section	.nv.callgraph,"",@"SHT_CUDA_CALLGRAPH"
	.align	4
	.sectionentsize	8
	.align		4
        /*0000*/ 	.word	0x00000000
	.align		4
        /*0004*/ 	.word	0xffffffff
	.align		4
        /*0008*/ 	.word	0x00000000
	.align		4
        /*000c*/ 	.word	0xfffffffe
	.align		4
        /*0010*/ 	.word	0x00000000
	.align		4
        /*0014*/ 	.word	0xfffffffd
	.align		4
        /*0018*/ 	.word	0x00000000
	.align		4
        /*001c*/ 	.word	0xfffffffc


//--------------------- .text.triton_poi_fused_convolution_leaky_relu_leaky_relu_backward_9 --------------------------
	.section	.text.triton_poi_fused_convolution_leaky_relu_leaky_relu_backward_9,"ax",@progbits
	.align	128
        .global         triton_poi_fused_convolution_leaky_relu_leaky_relu_backward_9
        .type           triton_poi_fused_convolution_leaky_relu_leaky_relu_backward_9,@function
        .size           triton_poi_fused_convolution_leaky_relu_leaky_relu_backward_9,(.L_x_1 - triton_poi_fused_convolution_leaky_relu_leaky_relu_backward_9)
        .other          triton_poi_fused_convolution_leaky_relu_leaky_relu_backward_9,@"STO_CUDA_ENTRY STV_DEFAULT"
triton_poi_fused_convolution_leaky_relu_leaky_relu_backward_9:
.text.triton_poi_fused_convolution_leaky_relu_leaky_relu_backward_9:
[----:B------:R-:W-:Y:S01]  /*0000*/  LDC R1, c[0x0][0x28] ;  /* 0x00000a00ff017b82 */ /* 0x000fe20000000800 */
[----:B------:R-:W1:Y:S07]  /*0010*/  S2R R0, SR_TID.X ;  /* 0x0000000000007919 */ /* 0x000e6e0000002100 */
[----:B------:R-:W2:Y:S01]  /*0020*/  LDC.64 R2, c[0x0][0x210] ;  /* 0x00008400ff027b82 */ /* 0x000ea20000000a00 */
[----:B------:R-:W-:Y:S01]  /*0030*/  ULDC.64 UR4, c[0x0][0x208] ;  /* 0x0000820000047ab9 */ /* 0x000fe20000000a00 */
[----:B------:R-:W-:Y:S01]  /*0040*/  ULDC.64 UR6, c[0x0][0x220] ;  /* 0x0000880000067ab9 */ /* 0x000fe20000000a00 */
[----:B------:R-:W3:Y:S05]  /*0050*/  S2R R7, SR_CTAID.X ;  /* 0x0000000000077919 */ /* 0x000eea0000002500 */
[----:B------:R-:W4:Y:S01]  /*0060*/  LDC.64 R4, c[0x0][0x218] ;  /* 0x00008600ff047b82 */ /* 0x000f220000000a00 */
[----:B-1----:R-:W-:Y:S01]  /*0070*/  IMAD.SHL.U32 R0, R0, 0x2, RZ ;  /* 0x0000000200007824 */ /* 0x002fe200078e00ff */
[----:B---3--:R-:W-:-:S04]  /*0080*/  SHF.R.S32.HI R6, RZ, 0x16, R7 ;  /* 0x00000016ff067819 */ /* 0x008fc80000011407 */
[----:B------:R-:W-:Y:S02]  /*0090*/  LOP3.LUT R0, R0, 0x1fe, RZ, 0xc0, !PT ;  /* 0x000001fe00007812 */ /* 0x000fe400078ec0ff */
[----:B------:R-:W-:-:S03]  /*00a0*/  SGXT R6, R6, 0x1 ;  /* 0x000000010606781a */ /* 0x000fc60000000200 */
[----:B------:R-:W-:-:S04]  /*00b0*/  IMAD R7, R7, 0x200, R0 ;  /* 0x0000020007077824 */ /* 0x000fc800078e0200 */
[----:B--2---:R-:W-:Y:S01]  /*00c0*/  IMAD.WIDE R2, R7, 0x4, R2 ;  /* 0x0000000407027825 */ /* 0x004fe200078e0202 */
[----:B------:R-:W-:-:S04]  /*00d0*/  LEA.HI R6, R6, R7, RZ, 0xc ;  /* 0x0000000706067211 */ /* 0x000fc800078f60ff */
[----:B------:R-:W-:Y:S01]  /*00e0*/  SHF.R.S32.HI R6, RZ, 0xc, R6 ;  /* 0x0000000cff067819 */ /* 0x000fe20000011406 */
[----:B------:R-:W2:Y:S03]  /*00f0*/  LDG.E.64 R2, desc[UR4][R2.64] ;  /* 0x0000000402027981 */ /* 0x000ea6000c1e1b00 */
[----:B------:R-:W-:-:S04]  /*0100*/  LEA.HI R0, R6, R6, RZ, 0x4 ;  /* 0x0000000606007211 */ /* 0x000fc800078f20ff */
[----:B------:R-:W-:-:S05]  /*0110*/  LOP3.LUT R9, R0, 0xfffffff0, RZ, 0xc0, !PT ;  /* 0xfffffff000097812 */ /* 0x000fca00078ec0ff */
[----:B------:R-:W-:-:S04]  /*0120*/  IMAD.IADD R9, R6, 0x1, -R9 ;  /* 0x0000000106097824 */ /* 0x000fc800078e0a09 */
[----:B----4-:R-:W-:-:S06]  /*0130*/  IMAD.WIDE R4, R9, 0x4, R4 ;  /* 0x0000000409047825 */ /* 0x010fcc00078e0204 */
[----:B------:R-:W2:Y:S02]  /*0140*/  LDG.E.EL R4, desc[UR4][R4.64] ;  /* 0x0000000404047981 */ /* 0x000ea4000c2e1900 */
[CC--:B--2---:R-:W-:Y:S02]  /*0150*/  FSETP.GT.AND P1, PT, R2.reuse, -R4.reuse, PT ;  /* 0x800000040200720b */ /* 0x0c4fe40003f24000 */
[C---:B------:R-:W-:Y:S01]  /*0160*/  FSETP.GT.AND P0, PT, R3.reuse, -R4, PT ;  /* 0x800000040300720b */ /* 0x040fe20003f04000 */
[--C-:B------:R-:W-:Y:S01]  /*0170*/  FADD R0, R2, R4.reuse ;  /* 0x0000000402007221 */ /* 0x100fe20000000000 */
[----:B------:R-:W-:-:S09]  /*0180*/  FADD R6, R3, R4 ;  /* 0x0000000403067221 */ /* 0x000fd20000000000 */
[----:B------:R-:W-:Y:S02]  /*0190*/  @!P1 FMUL R0, R0, 0.10000000149011611938 ;  /* 0x3dcccccd00009820 */ /* 0x000fe40000400000 */
[----:B------:R-:W-:-:S03]  /*01a0*/  @!P0 FMUL R6, R6, 0.10000000149011611938 ;  /* 0x3dcccccd06068820 */ /* 0x000fc60000400000 */
[----:B------:R-:W-:Y:S02]  /*01b0*/  FSETP.GT.AND P1, PT, R0, RZ, PT ;  /* 0x000000ff0000720b */ /* 0x000fe40003f24000 */
[----:B------:R-:W-:Y:S02]  /*01c0*/  FSETP.GT.AND P0, PT, R6, RZ, PT ;  /* 0x000000ff0600720b */ /* 0x000fe40003f04000 */
[----:B------:R-:W-:Y:S02]  /*01d0*/  SEL R0, RZ, 0x1, !P1 ;  /* 0x00000001ff007807 */ /* 0x000fe40004800000 */
[----:B------:R-:W-:Y:S02]  /*01e0*/  SEL R5, RZ, 0x100, !P0 ;  /* 0x00000100ff057807 */ /* 0x000fe40004000000 */
[----:B------:R-:W-:-:S03]  /*01f0*/  IADD3 R2, P2, R7, UR6, RZ ;  /* 0x0000000607027c10 */ /* 0x000fc6000ff5e0ff */
[----:B------:R-:W-:Y:S01]  /*0200*/  IMAD.IADD R5, R0, 0x1, R5 ;  /* 0x0000000100057824 */ /* 0x000fe200078e0205 */
[----:B------:R-:W-:-:S05]  /*0210*/  LEA.HI.X.SX32 R3, R7, UR7, 0x1, P2 ;  /* 0x0000000707037c11 */ /* 0x000fca00090f0eff */
[----:B------:R-:W-:Y:S01]  /*0220*/  STG.E.U16 desc[UR4][R2.64], R5 ;  /* 0x0000000502007986 */ /* 0x000fe2000c101504 */
[----:B------:R-:W-:Y:S05]  /*0230*/  EXIT ;  /* 0x000000000000794d */ /* 0x000fea0003800000 */
.L_x_0:
[----:B------:R-:W-:-:S00]  /*0240*/  BRA `(.L_x_0) ;  /* 0xfffffffc00fc7947 */ /* 0x000fc0000383ffff */
[----:B------:R-:W-:-:S00]  /*0250*/  NOP ;  /* 0x0000000000007918 */ /* 0x000fc00000000000 */
        /* <DEDUP_REMOVED lines=10> */
.L_x_1:


//--------------------- .nv.constant0.triton_poi_fused_convolution_leaky_relu_leaky_relu_backward_9 --------------------------
	.section	.nv.constant0.triton_poi_fused_convolution_leaky_relu_leaky_relu_backward_9,"a",@progbits
	.sectionflags	@""
	.align	4
.nv.constant0.triton_poi_fused_convolution_leaky_relu_leaky_relu_backward_9:
	.zero		556
